//
// Generated by NVIDIA NVVM Compiler
//
// Compiler Build ID: CL-36424714
// Cuda compilation tools, release 13.0, V13.0.88
// Based on NVVM 20.0.0
//

.version 9.0
.target sm_100
.address_size 64

	// .globl	_Z10matrix_mulPfS_S_iii

.visible .entry _Z10matrix_mulPfS_S_iii(
	.param .u64 .ptr .align 1 _Z10matrix_mulPfS_S_iii_param_0,
	.param .u64 .ptr .align 1 _Z10matrix_mulPfS_S_iii_param_1,
	.param .u64 .ptr .align 1 _Z10matrix_mulPfS_S_iii_param_2,
	.param .u32 _Z10matrix_mulPfS_S_iii_param_3,
	.param .u32 _Z10matrix_mulPfS_S_iii_param_4,
	.param .u32 _Z10matrix_mulPfS_S_iii_param_5
)
{
	.reg .pred 	%p<13>;
	.reg .b32 	%r<46>;
	.reg .b32 	%f<68>;
	.reg .b64 	%rd<40>;

	ld.param.u64 	%rd5, [_Z10matrix_mulPfS_S_iii_param_0];
	ld.param.u64 	%rd6, [_Z10matrix_mulPfS_S_iii_param_1];
	ld.param.u64 	%rd4, [_Z10matrix_mulPfS_S_iii_param_2];
	ld.param.u32 	%r22, [_Z10matrix_mulPfS_S_iii_param_3];
	ld.param.u32 	%r20, [_Z10matrix_mulPfS_S_iii_param_4];
	ld.param.u32 	%r21, [_Z10matrix_mulPfS_S_iii_param_5];
	cvta.to.global.u64 	%rd1, %rd6;
	cvta.to.global.u64 	%rd2, %rd5;
	mov.u32 	%r24, %tid.x;
	mov.u32 	%r25, %ntid.x;
	mov.u32 	%r26, %ctaid.x;
	mad.lo.s32 	%r1, %r25, %r26, %r24;
	mov.u32 	%r27, %tid.y;
	mov.u32 	%r28, %ntid.y;
	mov.u32 	%r29, %ctaid.y;
	mad.lo.s32 	%r30, %r28, %r29, %r27;
	setp.ge.s32 	%p1, %r1, %r20;
	setp.ge.s32 	%p2, %r30, %r22;
	or.pred  	%p3, %p1, %p2;
	@%p3 bra 	$L__BB0_14;
	setp.lt.s32 	%p4, %r21, 1;
	mov.f32 	%f67, 0f00000000;
	@%p4 bra 	$L__BB0_13;
	mul.lo.s32 	%r3, %r20, %r30;
	and.b32  	%r4, %r21, 7;
	setp.lt.u32 	%p5, %r21, 8;
	mov.f32 	%f67, 0f00000000;
	mov.b32 	%r44, 0;
	@%p5 bra 	$L__BB0_5;
	and.b32  	%r44, %r21, 2147483640;
	neg.s32 	%r42, %r44;
	shl.b32 	%r7, %r20, 3;
	add.s64 	%rd3, %rd2, 16;
	mov.f32 	%f67, 0f00000000;
	mul.wide.s32 	%rd11, %r20, 4;
	mov.u32 	%r40, %r3;
	mov.u32 	%r41, %r1;
$L__BB0_4:
	.pragma "nounroll";
	mul.wide.s32 	%rd7, %r40, 4;
	add.s64 	%rd8, %rd3, %rd7;
	ld.global.f32 	%f17, [%rd8+-16];
	mul.wide.s32 	%rd9, %r41, 4;
	add.s64 	%rd10, %rd1, %rd9;
	ld.global.f32 	%f18, [%rd10];
	fma.rn.f32 	%f19, %f17, %f18, %f67;
	ld.global.f32 	%f20, [%rd8+-12];
	add.s64 	%rd12, %rd10, %rd11;
	ld.global.f32 	%f21, [%rd12];
	fma.rn.f32 	%f22, %f20, %f21, %f19;
	ld.global.f32 	%f23, [%rd8+-8];
	add.s64 	%rd13, %rd12, %rd11;
	ld.global.f32 	%f24, [%rd13];
	fma.rn.f32 	%f25, %f23, %f24, %f22;
	ld.global.f32 	%f26, [%rd8+-4];
	add.s64 	%rd14, %rd13, %rd11;
	ld.global.f32 	%f27, [%rd14];
	fma.rn.f32 	%f28, %f26, %f27, %f25;
	ld.global.f32 	%f29, [%rd8];
	add.s64 	%rd15, %rd14, %rd11;
	ld.global.f32 	%f30, [%rd15];
	fma.rn.f32 	%f31, %f29, %f30, %f28;
	ld.global.f32 	%f32, [%rd8+4];
	add.s64 	%rd16, %rd15, %rd11;
	ld.global.f32 	%f33, [%rd16];
	fma.rn.f32 	%f34, %f32, %f33, %f31;
	ld.global.f32 	%f35, [%rd8+8];
	add.s64 	%rd17, %rd16, %rd11;
	ld.global.f32 	%f36, [%rd17];
	fma.rn.f32 	%f37, %f35, %f36, %f34;
	ld.global.f32 	%f38, [%rd8+12];
	add.s64 	%rd18, %rd17, %rd11;
	ld.global.f32 	%f39, [%rd18];
	fma.rn.f32 	%f67, %f38, %f39, %f37;
	add.s32 	%r42, %r42, 8;
	add.s32 	%r41, %r41, %r7;
	add.s32 	%r40, %r40, 8;
	setp.ne.s32 	%p6, %r42, 0;
	@%p6 bra 	$L__BB0_4;
$L__BB0_5:
	setp.eq.s32 	%p7, %r4, 0;
	@%p7 bra 	$L__BB0_13;
	and.b32  	%r15, %r21, 3;
	setp.lt.u32 	%p8, %r4, 4;
	@%p8 bra 	$L__BB0_8;
	add.s32 	%r32, %r44, %r3;
	mul.wide.s32 	%rd19, %r32, 4;
	add.s64 	%rd20, %rd2, %rd19;
	ld.global.f32 	%f41, [%rd20];
	mad.lo.s32 	%r33, %r44, %r20, %r1;
	mul.wide.s32 	%rd21, %r33, 4;
	add.s64 	%rd22, %rd1, %rd21;
	ld.global.f32 	%f42, [%rd22];
	fma.rn.f32 	%f43, %f41, %f42, %f67;
	ld.global.f32 	%f44, [%rd20+4];
	mul.wide.s32 	%rd23, %r20, 4;
	add.s64 	%rd24, %rd22, %rd23;
	ld.global.f32 	%f45, [%rd24];
	fma.rn.f32 	%f46, %f44, %f45, %f43;
	ld.global.f32 	%f47, [%rd20+8];
	add.s64 	%rd25, %rd24, %rd23;
	ld.global.f32 	%f48, [%rd25];
	fma.rn.f32 	%f49, %f47, %f48, %f46;
	ld.global.f32 	%f50, [%rd20+12];
	add.s64 	%rd26, %rd25, %rd23;
	ld.global.f32 	%f51, [%rd26];
	fma.rn.f32 	%f67, %f50, %f51, %f49;
	add.s32 	%r44, %r44, 4;
$L__BB0_8:
	setp.eq.s32 	%p9, %r15, 0;
	@%p9 bra 	$L__BB0_13;
	setp.eq.s32 	%p10, %r15, 1;
	@%p10 bra 	$L__BB0_11;
	add.s32 	%r34, %r44, %r3;
	mul.wide.s32 	%rd27, %r34, 4;
	add.s64 	%rd28, %rd2, %rd27;
	ld.global.f32 	%f53, [%rd28];
	mad.lo.s32 	%r35, %r44, %r20, %r1;
	mul.wide.s32 	%rd29, %r35, 4;
	add.s64 	%rd30, %rd1, %rd29;
	ld.global.f32 	%f54, [%rd30];
	fma.rn.f32 	%f55, %f53, %f54, %f67;
	ld.global.f32 	%f56, [%rd28+4];
	mul.wide.s32 	%rd31, %r20, 4;
	add.s64 	%rd32, %rd30, %rd31;
	ld.global.f32 	%f57, [%rd32];
	fma.rn.f32 	%f67, %f56, %f57, %f55;
	add.s32 	%r44, %r44, 2;
$L__BB0_11:
	and.b32  	%r36, %r21, 1;
	setp.eq.b32 	%p11, %r36, 1;
	not.pred 	%p12, %p11;
	@%p12 bra 	$L__BB0_13;
	add.s32 	%r37, %r44, %r3;
	mul.wide.s32 	%rd33, %r37, 4;
	add.s64 	%rd34, %rd2, %rd33;
	ld.global.f32 	%f58, [%rd34];
	mad.lo.s32 	%r38, %r44, %r20, %r1;
	mul.wide.s32 	%rd35, %r38, 4;
	add.s64 	%rd36, %rd1, %rd35;
	ld.global.f32 	%f59, [%rd36];
	fma.rn.f32 	%f67, %f58, %f59, %f67;
$L__BB0_13:
	mad.lo.s32 	%r39, %r20, %r30, %r1;
	cvta.to.global.u64 	%rd37, %rd4;
	mul.wide.s32 	%rd38, %r39, 4;
	add.s64 	%rd39, %rd37, %rd38;
	st.global.f32 	[%rd39], %f67;
$L__BB0_14:
	ret;

}


// ===== COMPILED SASS (sm_100) =====

	.target	sm_100

	.elftype	@"ET_EXEC"


//--------------------- .note.nv.tkinfo           --------------------------
	.section	.note.nv.tkinfo,"",@"SHT_NOTE"
	.sectionflags	@"SHF_NOTE_NV_TKINFO"
	.tkinfo
        /*0018*/ 	.word	0x00000002
        /*0030*/ 	.string	""
        /*0030*/ 	.string	"ptxas"
        /*0030*/ 	.string	"Cuda compilation tools, release 13.0, V13.0.88"
        /*0030*/ 	.string	"Build cuda_13.0.r13.0/compiler.36424714_0"
        /*0030*/ 	.string	"-arch sm_100 -m 64 "



//--------------------- .note.nv.cuinfo           --------------------------
	.section	.note.nv.cuinfo,"",@"SHT_NOTE"
	.sectionflags	@"SHF_NOTE_NV_CUINFO"
        /*0018*/ 	.short	0x0002
        /*001a*/ 	.short	0x0064
        /*001c*/ 	.short	0x0082
	.zero		2


//--------------------- .nv.info                  --------------------------
	.section	.nv.info,"",@"SHT_CUDA_INFO"
	.align	4


	//----- nvinfo : EIATTR_REGCOUNT
	.align		4
        /*0000*/ 	.byte	0x04, 0x2f
        /*0002*/ 	.short	(.L_1 - .L_0)
	.align		4
.L_0:
        /*0004*/ 	.word	index@(_Z10matrix_mulPfS_S_iii)
        /*0008*/ 	.word	0x00000020


	//----- nvinfo : EIATTR_FRAME_SIZE
	.align		4
.L_1:
        /*000c*/ 	.byte	0x04, 0x11
        /*000e*/ 	.short	(.L_3 - .L_2)
	.align		4
.L_2:
        /*0010*/ 	.word	index@(_Z10matrix_mulPfS_S_iii)
        /*0014*/ 	.word	0x00000000


	//----- nvinfo : EIATTR_MIN_STACK_SIZE
	.align		4
.L_3:
        /*0018*/ 	.byte	0x04, 0x12
        /*001a*/ 	.short	(.L_5 - .L_4)
	.align		4
.L_4:
        /*001c*/ 	.word	index@(_Z10matrix_mulPfS_S_iii)
        /*0020*/ 	.word	0x00000000
.L_5:


//--------------------- .nv.compat                --------------------------
	.section	.nv.compat,"",@"SHT_CUDA_COMPAT_INFO"
	.align	4
        /*0000*/ 	.byte	0x02, 0x09, 0x00, 0x00, 0x02, 0x02, 0x01, 0x00, 0x02, 0x05, 0x05, 0x00, 0x03, 0x07, 0x01, 0x01
        /*0010*/ 	.byte	0x02, 0x03, 0x00, 0x00, 0x02, 0x06, 0x01, 0x00, 0x04, 0x0b, 0x08, 0x00, 0x09, 0x00, 0x00, 0x00
        /*0020*/ 	.byte	0x00, 0x00, 0x00, 0x00


//--------------------- .nv.info._Z10matrix_mulPfS_S_iii --------------------------
	.section	.nv.info._Z10matrix_mulPfS_S_iii,"",@"SHT_CUDA_INFO"
	.sectionflags	@""
	.align	4


	//----- nvinfo : EIATTR_CUDA_API_VERSION
	.align		4
        /*0000*/ 	.byte	0x04, 0x37
        /*0002*/ 	.short	(.L_7 - .L_6)
.L_6:
        /*0004*/ 	.word	0x00000082


	//----- nvinfo : EIATTR_KPARAM_INFO
	.align		4
.L_7:
        /*0008*/ 	.byte	0x04, 0x17
        /*000a*/ 	.short	(.L_9 - .L_8)
.L_8:
        /*000c*/ 	.word	0x00000000
        /*0010*/ 	.short	0x0005
        /*0012*/ 	.short	0x0020
        /*0014*/ 	.byte	0x00, 0xf0, 0x11, 0x00


	//----- nvinfo : EIATTR_KPARAM_INFO
	.align		4
.L_9:
        /*0018*/ 	.byte	0x04, 0x17
        /*001a*/ 	.short	(.L_11 - .L_10)
.L_10:
        /*001c*/ 	.word	0x00000000
        /*0020*/ 	.short	0x0004
        /*0022*/ 	.short	0x001c
        /*0024*/ 	.byte	0x00, 0xf0, 0x11, 0x00


	//----- nvinfo : EIATTR_KPARAM_INFO
	.align		4
.L_11:
        /*0028*/ 	.byte	0x04, 0x17
        /*002a*/ 	.short	(.L_13 - .L_12)
.L_12:
        /*002c*/ 	.word	0x00000000
        /*0030*/ 	.short	0x0003
        /*0032*/ 	.short	0x0018
        /*0034*/ 	.byte	0x00, 0xf0, 0x11, 0x00


	//----- nvinfo : EIATTR_KPARAM_INFO
	.align		4
.L_13:
        /*0038*/ 	.byte	0x04, 0x17
        /*003a*/ 	.short	(.L_15 - .L_14)
.L_14:
        /*003c*/ 	.word	0x00000000
        /*0040*/ 	.short	0x0002
        /*0042*/ 	.short	0x0010
        /*0044*/ 	.byte	0x00, 0xf5, 0x21, 0x00


	//----- nvinfo : EIATTR_KPARAM_INFO
	.align		4
.L_15:
        /*0048*/ 	.byte	0x04, 0x17
        /*004a*/ 	.short	(.L_17 - .L_16)
.L_16:
        /*004c*/ 	.word	0x00000000
        /*0050*/ 	.short	0x0001
        /*0052*/ 	.short	0x0008
        /*0054*/ 	.byte	0x00, 0xf5, 0x21, 0x00


	//----- nvinfo : EIATTR_KPARAM_INFO
	.align		4
.L_17:
        /*0058*/ 	.byte	0x04, 0x17
        /*005a*/ 	.short	(.L_19 - .L_18)
.L_18:
        /*005c*/ 	.word	0x00000000
        /*0060*/ 	.short	0x0000
        /*0062*/ 	.short	0x0000
        /*0064*/ 	.byte	0x00, 0xf5, 0x21, 0x00


	//----- nvinfo : EIATTR_SPARSE_MMA_MASK
	.align		4
.L_19:
        /*0068*/ 	.byte	0x03, 0x50
        /*006a*/ 	.short	0x0000


	//----- nvinfo : EIATTR_MAXREG_COUNT
	.align		4
        /*006c*/ 	.byte	0x03, 0x1b
        /*006e*/ 	.short	0x00ff


	//----- nvinfo : EIATTR_MERCURY_ISA_VERSION
	.align		4
        /*0070*/ 	.byte	0x03, 0x5f
        /*0072*/ 	.short	0x0101


	//----- nvinfo : EIATTR_VRC_CTA_INIT_COUNT
	.align		4
        /*0074*/ 	.byte	0x02, 0x4a
	.zero		1
	.zero		1


	//----- nvinfo : EIATTR_EXIT_INSTR_OFFSETS
	.align		4
        /*0078*/ 	.byte	0x04, 0x1c
        /*007a*/ 	.short	(.L_21 - .L_20)


	//   ....[0]....
.L_20:
        /*007c*/ 	.word	0x000000c0


	//   ....[1]....
        /*0080*/ 	.word	0x00000840


	//----- nvinfo : EIATTR_CBANK_PARAM_SIZE
	.align		4
.L_21:
        /*0084*/ 	.byte	0x03, 0x19
        /*0086*/ 	.short	0x0024


	//----- nvinfo : EIATTR_PARAM_CBANK
	.align		4
        /*0088*/ 	.byte	0x04, 0x0a
        /*008a*/ 	.short	(.L_23 - .L_22)
	.align		4
.L_22:
        /*008c*/ 	.word	index@(.nv.constant0._Z10matrix_mulPfS_S_iii)
        /*0090*/ 	.short	0x0380
        /*0092*/ 	.short	0x0024


	//----- nvinfo : EIATTR_SW_WAR
	.align		4
.L_23:
        /*0094*/ 	.byte	0x04, 0x36
        /*0096*/ 	.short	(.L_25 - .L_24)
.L_24:
        /*0098*/ 	.word	0x00000008
.L_25:


//--------------------- .nv.callgraph             --------------------------
	.section	.nv.callgraph,"",@"SHT_CUDA_CALLGRAPH"
	.align	4
	.sectionentsize	8
	.align		4
        /*0000*/ 	.word	0x00000000
	.align		4
        /*0004*/ 	.word	0xffffffff
	.align		4
        /*0008*/ 	.word	0x00000000
	.align		4
        /*000c*/ 	.word	0xfffffffe
	.align		4
        /*0010*/ 	.word	0x00000000
	.align		4
        /*0014*/ 	.word	0xfffffffd
	.align		4
        /*0018*/ 	.word	0x00000000
	.align		4
        /*001c*/ 	.word	0xfffffffc


//--------------------- .text._Z10matrix_mulPfS_S_iii --------------------------
	.section	.text._Z10matrix_mulPfS_S_iii,"ax",@progbits
	.align	128
        .global         _Z10matrix_mulPfS_S_iii
        .type           _Z10matrix_mulPfS_S_iii,@function
        .size           _Z10matrix_mulPfS_S_iii,(.L_x_5 - _Z10matrix_mulPfS_S_iii)
        .other          _Z10matrix_mulPfS_S_iii,@"STO_CUDA_ENTRY STV_DEFAULT"
_Z10matrix_mulPfS_S_iii:
.text._Z10matrix_mulPfS_S_iii:
[----:B------:R-:W-:Y:S01]  /*0000*/  LDC R1, c[0x0][0x37c] ;  /* 0x0000df00ff017b82 */ /* 0x000fe20000000800 */
[----:B------:R-:W0:Y:S01]  /*0010*/  S2R R16, SR_TID.Y ;  /* 0x0000000000107919 */ /* 0x000e220000002200 */
[----:B------:R-:W1:Y:S06]  /*0020*/  LDCU UR4, c[0x0][0x360] ;  /* 0x00006c00ff0477ac */ /* 0x000e6c0008000800 */
[----:B------:R-:W2:Y:S01]  /*0030*/  LDC.64 R2, c[0x0][0x398] ;  /* 0x0000e600ff027b82 */ /* 0x000ea20000000a00 */
[----:B------:R-:W0:Y:S01]  /*0040*/  S2R R7, SR_CTAID.Y ;  /* 0x0000000000077919 */ /* 0x000e220000002600 */
[----:B------:R-:W0:Y:S01]  /*0050*/  LDCU UR5, c[0x0][0x364] ;  /* 0x00006c80ff0577ac */ /* 0x000e220008000800 */
[----:B------:R-:W1:Y:S01]  /*0060*/  S2R R0, SR_TID.X ;  /* 0x0000000000007919 */ /* 0x000e620000002100 */
[----:B------:R-:W1:Y:S01]  /*0070*/  S2R R5, SR_CTAID.X ;  /* 0x0000000000057919 */ /* 0x000e620000002500 */
[----:B0-----:R-:W-:-:S05]  /*0080*/  IMAD R16, R7, UR5, R16 ;  /* 0x0000000507107c24 */ /* 0x001fca000f8e0210 */
[----:B--2---:R-:W-:Y:S01]  /*0090*/  ISETP.GE.AND P0, PT, R16, R2, PT ;  /* 0x000000021000720c */ /* 0x004fe20003f06270 */
[----:B-1----:R-:W-:-:S05]  /*00a0*/  IMAD R0, R5, UR4, R0 ;  /* 0x0000000405007c24 */ /* 0x002fca000f8e0200 */
[----:B------:R-:W-:-:S13]  /*00b0*/  ISETP.GE.OR P0, PT, R0, R3, P0 ;  /* 0x000000030000720c */ /* 0x000fda0000706670 */
[----:B------:R-:W-:Y:S05]  /*00c0*/  @P0 EXIT ;  /* 0x000000000000094d */ /* 0x000fea0003800000 */
[----:B------:R-:W0:Y:S01]  /*00d0*/  LDC R2, c[0x0][0x3a0] ;  /* 0x0000e800ff027b82 */ /* 0x000e220000000800 */
[----:B------:R-:W1:Y:S01]  /*00e0*/  LDCU.64 UR6, c[0x0][0x358] ;  /* 0x00006b00ff0677ac */ /* 0x000e620008000a00 */
[----:B------:R-:W-:Y:S01]  /*00f0*/  HFMA2 R26, -RZ, RZ, 0, 0 ;  /* 0x00000000ff1a7431 */ /* 0x000fe200000001ff */
[----:B0-----:R-:W-:-:S13]  /*0100*/  ISETP.GE.AND P0, PT, R2, 0x1, PT ;  /* 0x000000010200780c */ /* 0x001fda0003f06270 */
[----:B-1----:R-:W-:Y:S05]  /*0110*/  @!P0 BRA `(.L_x_0) ;  /* 0x0000000400b88947 */ /* 0x002fea0003800000 */
[----:B------:R-:W-:Y:S01]  /*0120*/  ISETP.GE.U32.AND P1, PT, R2, 0x8, PT ;  /* 0x000000080200780c */ /* 0x000fe20003f26070 */
[----:B------:R-:W-:Y:S01]  /*0130*/  IMAD R18, R16, R3, RZ ;  /* 0x0000000310127224 */ /* 0x000fe200078e02ff */
[----:B------:R-:W-:Y:S02]  /*0140*/  LOP3.LUT R25, R2, 0x7, RZ, 0xc0, !PT ;  /* 0x0000000702197812 */ /* 0x000fe400078ec0ff */
[----:B------:R-:W-:Y:S02]  /*0150*/  MOV R26, RZ ;  /* 0x000000ff001a7202 */ /* 0x000fe40000000f00 */
[----:B------:R-:W-:Y:S02]  /*0160*/  ISETP.NE.AND P0, PT, R25, RZ, PT ;  /* 0x000000ff1900720c */ /* 0x000fe40003f05270 */
[----:B------:R-:W-:-:S05]  /*0170*/  MOV R19, RZ ;  /* 0x000000ff00137202 */ /* 0x000fca0000000f00 */
[----:B------:R-:W-:Y:S06]  /*0180*/  @!P1 BRA `(.L_x_1) ;  /* 0x0000000000c49947 */ /* 0x000fec0003800000 */
[----:B------:R-:W0:Y:S01]  /*0190*/  LDCU.64 UR4, c[0x0][0x380] ;  /* 0x00007000ff0477ac */ /* 0x000e220008000a00 */
[----:B------:R-:W-:Y:S02]  /*01a0*/  LOP3.LUT R19, R2, 0x7ffffff8, RZ, 0xc0, !PT ;  /* 0x7ffffff802137812 */ /* 0x000fe400078ec0ff */
[----:B------:R-:W-:Y:S02]  /*01b0*/  MOV R26, RZ ;  /* 0x000000ff001a7202 */ /* 0x000fe40000000f00 */
[----:B------:R-:W-:Y:S02]  /*01c0*/  MOV R17, R18 ;  /* 0x0000001200117202 */ /* 0x000fe40000000f00 */
[----:B------:R-:W-:Y:S02]  /*01d0*/  MOV R22, R0 ;  /* 0x0000000000167202 */ /* 0x000fe40000000f00 */
[----:B------:R-:W-:Y:S01]  /*01e0*/  IADD3 R20, PT, PT, -R19, RZ, RZ ;  /* 0x000000ff13147210 */ /* 0x000fe20007ffe1ff */
[----:B0-----:R-:W-:-:S04]  /*01f0*/  UIADD3 UR4, UP0, UPT, UR4, 0x10, URZ ;  /* 0x0000001004047890 */ /* 0x001fc8000ff1e0ff */
[----:B------:R-:W-:-:S12]  /*0200*/  UIADD3.X UR5, UPT, UPT, URZ, UR5, URZ, UP0, !UPT ;  /* 0x00000005ff057290 */ /* 0x000fd800087fe4ff */
.L_x_2:
[----:B------:R-:W0:Y:S01]  /*0210*/  LDC.64 R14, c[0x0][0x388] ;  /* 0x0000e200ff0e7b82 */ /* 0x000e220000000a00 */
[----:B------:R-:W-:Y:S02]  /*0220*/  MOV R4, UR4 ;  /* 0x0000000400047c02 */ /* 0x000fe40008000f00 */
[----:B------:R-:W-:-:S03]  /*0230*/  MOV R5, UR5 ;  /* 0x0000000500057c02 */ /* 0x000fc60008000f00 */
[----:B------:R-:W-:-:S05]  /*0240*/  IMAD.WIDE R4, R17, 0x4, R4 ;  /* 0x0000000411047825 */ /* 0x000fca00078e0204 */
[----:B------:R-:W2:Y:S04]  /*0250*/  LDG.E R21, desc[UR6][R4.64+-0x10] ;  /* 0xfffff00604157981 */ /* 0x000ea8000c1e1900 */
[----:B------:R-:W3:Y:S04]  /*0260*/  LDG.E R23, desc[UR6][R4.64+-0xc] ;  /* 0xfffff40604177981 */ /* 0x000ee8000c1e1900 */
[----:B------:R-:W4:Y:S01]  /*0270*/  LDG.E R29, desc[UR6][R4.64+-0x8] ;  /* 0xfffff806041d7981 */ /* 0x000f22000c1e1900 */
[----:B0-----:R-:W-:-:S05]  /*0280*/  IMAD.WIDE R14, R22, 0x4, R14 ;  /* 0x00000004160e7825 */ /* 0x001fca00078e020e */
[----:B------:R0:W2:Y:S01]  /*0290*/  LDG.E R24, desc[UR6][R14.64] ;  /* 0x000000060e187981 */ /* 0x0000a2000c1e1900 */
[----:B------:R-:W-:-:S04]  /*02a0*/  IMAD.WIDE R12, R3, 0x4, R14 ;  /* 0x00000004030c7825 */ /* 0x000fc800078e020e */
[C---:B------:R-:W-:Y:S02]  /*02b0*/  IMAD.WIDE R6, R3.reuse, 0x4, R12 ;  /* 0x0000000403067825 */ /* 0x040fe400078e020c */
[----:B------:R-:W3:Y:S02]  /*02c0*/  LDG.E R12, desc[UR6][R12.64] ;  /* 0x000000060c0c7981 */ /* 0x000ee4000c1e1900 */
[C---:B------:R-:W-:Y:S02]  /*02d0*/  IMAD.WIDE R8, R3.reuse, 0x4, R6 ;  /* 0x0000000403087825 */ /* 0x040fe400078e0206 */
[----:B------:R1:W4:Y:S02]  /*02e0*/  LDG.E R28, desc[UR6][R6.64] ;  /* 0x00000006061c7981 */ /* 0x000324000c1e1900 */
[C---:B------:R-:W-:Y:S02]  /*02f0*/  IMAD.WIDE R10, R3.reuse, 0x4, R8 ;  /* 0x00000004030a7825 */ /* 0x040fe400078e0208 */
[----:B------:R-:W5:Y:S02]  /*0300*/  LDG.E R8, desc[UR6][R8.64] ;  /* 0x0000000608087981 */ /* 0x000f64000c1e1900 */
[----:B0-----:R-:W-:-:S05]  /*0310*/  IMAD.WIDE R14, R3, 0x4, R10 ;  /* 0x00000004030e7825 */ /* 0x001fca00078e020a */
[----:B------:R-:W5:Y:S04]  /*0320*/  LDG.E R13, desc[UR6][R14.64] ;  /* 0x000000060e0d7981 */ /* 0x000f68000c1e1900 */
[----:B------:R-:W5:Y:S04]  /*0330*/  LDG.E R9, desc[UR6][R10.64] ;  /* 0x000000060a097981 */ /* 0x000f68000c1e1900 */
[----:B------:R-:W5:Y:S04]  /*0340*/  LDG.E R11, desc[UR6][R4.64+-0x4] ;  /* 0xfffffc06040b7981 */ /* 0x000f68000c1e1900 */
[----:B------:R-:W5:Y:S01]  /*0350*/  LDG.E R10, desc[UR6][R4.64+0x8] ;  /* 0x00000806040a7981 */ /* 0x000f62000c1e1900 */
[----:B--2---:R-:W-:Y:S01]  /*0360*/  FFMA R24, R21, R24, R26 ;  /* 0x0000001815187223 */ /* 0x004fe2000000001a */
[----:B------:R-:W-:-:S02]  /*0370*/  IMAD.WIDE R26, R3, 0x4, R14 ;  /* 0x00000004031a7825 */ /* 0x000fc400078e020e */
[----:B------:R-:W2:Y:S04]  /*0380*/  LDG.E R21, desc[UR6][R4.64] ;  /* 0x0000000604157981 */ /* 0x000ea8000c1e1900 */
[----:B------:R-:W2:Y:S01]  /*0390*/  LDG.E R14, desc[UR6][R4.64+0x4] ;  /* 0x00000406040e7981 */ /* 0x000ea2000c1e1900 */
[----:B-1----:R-:W-:-:S03]  /*03a0*/  IMAD.WIDE R6, R3, 0x4, R26 ;  /* 0x0000000403067825 */ /* 0x002fc600078e021a */
[----:B------:R-:W2:Y:S04]  /*03b0*/  LDG.E R15, desc[UR6][R4.64+0xc] ;  /* 0x00000c06040f7981 */ /* 0x000ea8000c1e1900 */
[----:B------:R-:W2:Y:S04]  /*03c0*/  LDG.E R6, desc[UR6][R6.64] ;  /* 0x0000000606067981 */ /* 0x000ea8000c1e1900 */
[----:B------:R-:W2:Y:S01]  /*03d0*/  LDG.E R5, desc[UR6][R26.64] ;  /* 0x000000061a057981 */ /* 0x000ea2000c1e1900 */
[----:B---3--:R-:W-:Y:S01]  /*03e0*/  FFMA R12, R23, R12, R24 ;  /* 0x0000000c170c7223 */ /* 0x008fe20000000018 */
[----:B------:R-:W-:-:S03]  /*03f0*/  IADD3 R20, PT, PT, R20, 0x8, RZ ;  /* 0x0000000814147810 */ /* 0x000fc60007ffe0ff */
[----:B----4-:R-:W-:Y:S01]  /*0400*/  FFMA R12, R29, R28, R12 ;  /* 0x0000001c1d0c7223 */ /* 0x010fe2000000000c */
[----:B------:R-:W-:Y:S02]  /*0410*/  ISETP.NE.AND P1, PT, R20, RZ, PT ;  /* 0x000000ff1400720c */ /* 0x000fe40003f25270 */
[----:B------:R-:W-:Y:S01]  /*0420*/  LEA R22, R3, R22, 0x3 ;  /* 0x0000001603167211 */ /* 0x000fe200078e18ff */
[----:B-----5:R-:W-:Y:S01]  /*0430*/  FFMA R8, R11, R8, R12 ;  /* 0x000000080b087223 */ /* 0x020fe2000000000c */
[----:B------:R-:W-:-:S03]  /*0440*/  IADD3 R17, PT, PT, R17, 0x8, RZ ;  /* 0x0000000811117810 */ /* 0x000fc60007ffe0ff */
[----:B--2---:R-:W-:-:S04]  /*0450*/  FFMA R9, R21, R9, R8 ;  /* 0x0000000915097223 */ /* 0x004fc80000000008 */
[----:B------:R-:W-:-:S04]  /*0460*/  FFMA R9, R14, R13, R9 ;  /* 0x0000000d0e097223 */ /* 0x000fc80000000009 */
[----:B------:R-:W-:-:S04]  /*0470*/  FFMA R10, R10, R5, R9 ;  /* 0x000000050a0a7223 */ /* 0x000fc80000000009 */
[----:B------:R-:W-:Y:S01]  /*0480*/  FFMA R26, R15, R6, R10 ;  /* 0x000000060f1a7223 */ /* 0x000fe2000000000a */
[----:B------:R-:W-:Y:S06]  /*0490*/  @P1 BRA `(.L_x_2) ;  /* 0xfffffffc005c1947 */ /* 0x000fec000383ffff */
.L_x_1:
[----:B------:R-:W-:Y:S05]  /*04a0*/  @!P0 BRA `(.L_x_0) ;  /* 0x0000000000d48947 */ /* 0x000fea0003800000 */
[----:B------:R-:W-:Y:S02]  /*04b0*/  ISETP.GE.U32.AND P0, PT, R25, 0x4, PT ;  /* 0x000000041900780c */ /* 0x000fe40003f06070 */
[----:B------:R-:W-:-:S04]  /*04c0*/  LOP3.LUT R14, R2, 0x3, RZ, 0xc0, !PT ;  /* 0x00000003020e7812 */ /* 0x000fc800078ec0ff */
[----:B------:R-:W-:-:S07]  /*04d0*/  ISETP.NE.AND P1, PT, R14, RZ, PT ;  /* 0x000000ff0e00720c */ /* 0x000fce0003f25270 */
[----:B------:R-:W-:Y:S06]  /*04e0*/  @!P0 BRA `(.L_x_3) ;  /* 0x0000000000588947 */ /* 0x000fec0003800000 */
[----:B------:R-:W0:Y:S01]  /*04f0*/  LDC.64 R10, c[0x0][0x388] ;  /* 0x0000e200ff0a7b82 */ /* 0x000e220000000a00 */
[----:B------:R-:W-:Y:S01]  /*0500*/  IMAD R9, R19, R3, R0 ;  /* 0x0000000313097224 */ /* 0x000fe200078e0200 */
[----:B------:R-:W-:-:S06]  /*0510*/  IADD3 R7, PT, PT, R18, R19, RZ ;  /* 0x0000001312077210 */ /* 0x000fcc0007ffe0ff */
[----:B------:R-:W1:Y:S01]  /*0520*/  LDC.64 R4, c[0x0][0x380] ;  /* 0x0000e000ff047b82 */ /* 0x000e620000000a00 */
[----:B0-----:R-:W-:-:S04]  /*0530*/  IMAD.WIDE R10, R9, 0x4, R10 ;  /* 0x00000004090a7825 */ /* 0x001fc800078e020a */
[----:B------:R-:W-:Y:S02]  /*0540*/  IMAD.WIDE R12, R3, 0x4, R10 ;  /* 0x00000004030c7825 */ /* 0x000fe400078e020a */
[----:B------:R-:W2:Y:S02]  /*0550*/  LDG.E R10, desc[UR6][R10.64] ;  /* 0x000000060a0a7981 */ /* 0x000ea4000c1e1900 */
[----:B-1----:R-:W-:-:S04]  /*0560*/  IMAD.WIDE R4, R7, 0x4, R4 ;  /* 0x0000000407047825 */ /* 0x002fc800078e0204 */
[C---:B------:R-:W-:Y:S01]  /*0570*/  IMAD.WIDE R6, R3.reuse, 0x4, R12 ;  /* 0x0000000403067825 */ /* 0x040fe200078e020c */
[----:B------:R-:W2:Y:S04]  /*0580*/  LDG.E R15, desc[UR6][R4.64] ;  /* 0x00000006040f7981 */ /* 0x000ea8000c1e1900 */
[----:B------:R-:W3:Y:S01]  /*0590*/  LDG.E R12, desc[UR6][R12.64] ;  /* 0x000000060c0c7981 */ /* 0x000ee2000c1e1900 */
[----:B------:R-:W-:-:S03]  /*05a0*/  IMAD.WIDE R8, R3, 0x4, R6 ;  /* 0x0000000403087825 */ /* 0x000fc600078e0206 */
[----:B------:R-:W3:Y:S04]  /*05b0*/  LDG.E R20, desc[UR6][R4.64+0x4] ;  /* 0x0000040604147981 */ /* 0x000ee8000c1e1900 */
[----:B------:R-:W4:Y:S04]  /*05c0*/  LDG.E R17, desc[UR6][R6.64] ;  /* 0x0000000606117981 */ /* 0x000f28000c1e1900 */
[----:B------:R-:W4:Y:S04]  /*05d0*/  LDG.E R22, desc[UR6][R4.64+0x8] ;  /* 0x0000080604167981 */ /* 0x000f28000c1e1900 */
[----:B------:R-:W5:Y:S04]  /*05e0*/  LDG.E R24, desc[UR6][R4.64+0xc] ;  /* 0x00000c0604187981 */ /* 0x000f68000c1e1900 */
[----:B------:R-:W5:Y:S01]  /*05f0*/  LDG.E R8, desc[UR6][R8.64] ;  /* 0x0000000608087981 */ /* 0x000f62000c1e1900 */
[----:B------:R-:W-:Y:S01]  /*0600*/  IADD3 R19, PT, PT, R19, 0x4, RZ ;  /* 0x0000000413137810 */ /* 0x000fe20007ffe0ff */
[----:B--2---:R-:W-:-:S04]  /*0610*/  FFMA R15, R15, R10, R26 ;  /* 0x0000000a0f0f7223 */ /* 0x004fc8000000001a */
[----:B---3--:R-:W-:-:S04]  /*0620*/  FFMA R15, R20, R12, R15 ;  /* 0x0000000c140f7223 */ /* 0x008fc8000000000f */
[----:B----4-:R-:W-:-:S04]  /*0630*/  FFMA R15, R22, R17, R15 ;  /* 0x00000011160f7223 */ /* 0x010fc8000000000f */
[----:B-----5:R-:W-:-:S07]  /*0640*/  FFMA R26, R24, R8, R15 ;  /* 0x00000008181a7223 */ /* 0x020fce000000000f */
.L_x_3:
[----:B------:R-:W-:Y:S05]  /*0650*/  @!P1 BRA `(.L_x_0) ;  /* 0x0000000000689947 */ /* 0x000fea0003800000 */
[----:B------:R-:W0:Y:S01]  /*0660*/  LDC.64 R10, c[0x0][0x388] ;  /* 0x0000e200ff0a7b82 */ /* 0x000e220000000a00 */
[----:B------:R-:W-:Y:S02]  /*0670*/  ISETP.NE.AND P0, PT, R14, 0x1, PT ;  /* 0x000000010e00780c */ /* 0x000fe40003f05270 */
[----:B------:R-:W-:-:S04]  /*0680*/  LOP3.LUT R2, R2, 0x1, RZ, 0xc0, !PT ;  /* 0x0000000102027812 */ /* 0x000fc800078ec0ff */
[----:B------:R-:W-:Y:S01]  /*0690*/  ISETP.NE.U32.AND P1, PT, R2, 0x1, PT ;  /* 0x000000010200780c */ /* 0x000fe20003f25070 */
[----:B------:R-:W1:Y:S06]  /*06a0*/  LDC.64 R8, c[0x0][0x380] ;  /* 0x0000e000ff087b82 */ /* 0x000e6c0000000a00 */
[C---:B------:R-:W-:Y:S01]  /*06b0*/  @P0 IMAD R15, R19.reuse, R3, R0 ;  /* 0x00000003130f0224 */ /* 0x040fe200078e0200 */
[----:B------:R-:W-:Y:S01]  /*06c0*/  @P0 IADD3 R13, PT, PT, R18, R19, RZ ;  /* 0x00000013120d0210 */ /* 0x000fe20007ffe0ff */
[----:B------:R-:W2:Y:S01]  /*06d0*/  LDC.64 R6, c[0x0][0x380] ;  /* 0x0000e000ff067b82 */ /* 0x000ea20000000a00 */
[----:B------:R-:W-:-:S07]  /*06e0*/  @P0 IADD3 R19, PT, PT, R19, 0x2, RZ ;  /* 0x0000000213130810 */ /* 0x000fce0007ffe0ff */
[----:B------:R-:W3:Y:S01]  /*06f0*/  LDC.64 R4, c[0x0][0x388] ;  /* 0x0000e200ff047b82 */ /* 0x000ee20000000a00 */
[----:B0-----:R-:W-:Y:S01]  /*0700*/  @P0 IMAD.WIDE R10, R15, 0x4, R10 ;  /* 0x000000040f0a0825 */ /* 0x001fe200078e020a */
[----:B------:R-:W-:-:S03]  /*0710*/  @!P1 IADD3 R15, PT, PT, R18, R19, RZ ;  /* 0x00000013120f9210 */ /* 0x000fc60007ffe0ff */
[----:B------:R-:W-:Y:S01]  /*0720*/  @!P1 IMAD R19, R19, R3, R0 ;  /* 0x0000000313139224 */ /* 0x000fe200078e0200 */
[----:B------:R-:W4:Y:S01]  /*0730*/  @P0 LDG.E R2, desc[UR6][R10.64] ;  /* 0x000000060a020981 */ /* 0x000f22000c1e1900 */
[----:B-1----:R-:W-:-:S04]  /*0740*/  @P0 IMAD.WIDE R8, R13, 0x4, R8 ;  /* 0x000000040d080825 */ /* 0x002fc800078e0208 */
[----:B------:R-:W-:Y:S01]  /*0750*/  @P0 IMAD.WIDE R12, R3, 0x4, R10 ;  /* 0x00000004030c0825 */ /* 0x000fe200078e020a */
[----:B------:R-:W4:Y:S03]  /*0760*/  @P0 LDG.E R17, desc[UR6][R8.64] ;  /* 0x0000000608110981 */ /* 0x000f26000c1e1900 */
[----:B--2---:R-:W-:Y:S01]  /*0770*/  @!P1 IMAD.WIDE R6, R15, 0x4, R6 ;  /* 0x000000040f069825 */ /* 0x004fe200078e0206 */
[----:B------:R-:W2:Y:S04]  /*0780*/  @P0 LDG.E R21, desc[UR6][R8.64+0x4] ;  /* 0x0000040608150981 */ /* 0x000ea8000c1e1900 */
[----:B------:R-:W2:Y:S01]  /*0790*/  @P0 LDG.E R12, desc[UR6][R12.64] ;  /* 0x000000060c0c0981 */ /* 0x000ea2000c1e1900 */
[----:B---3--:R-:W-:-:S03]  /*07a0*/  @!P1 IMAD.WIDE R4, R19, 0x4, R4 ;  /* 0x0000000413049825 */ /* 0x008fc600078e0204 */
[----:B------:R-:W3:Y:S04]  /*07b0*/  @!P1 LDG.E R7, desc[UR6][R6.64] ;  /* 0x0000000606079981 */ /* 0x000ee8000c1e1900 */
[----:B------:R-:W3:Y:S01]  /*07c0*/  @!P1 LDG.E R4, desc[UR6][R4.64] ;  /* 0x0000000604049981 */ /* 0x000ee2000c1e1900 */
[----:B----4-:R-:W-:-:S04]  /*07d0*/  @P0 FFMA R2, R17, R2, R26 ;  /* 0x0000000211020223 */ /* 0x010fc8000000001a */
[----:B--2---:R-:W-:-:S04]  /*07e0*/  @P0 FFMA R26, R21, R12, R2 ;  /* 0x0000000c151a0223 */ /* 0x004fc80000000002 */
[----:B---3--:R-:W-:-:S07]  /*07f0*/  @!P1 FFMA R26, R7, R4, R26 ;  /* 0x00000004071a9223 */ /* 0x008fce000000001a */
.L_x_0:
[----:B------:R-:W0:Y:S01]  /*0800*/  LDC.64 R4, c[0x0][0x390] ;  /* 0x0000e400ff047b82 */ /* 0x000e220000000a00 */
[----:B------:R-:W-:-:S04]  /*0810*/  IMAD R3, R16, R3, R0 ;  /* 0x0000000310037224 */ /* 0x000fc800078e0200 */
[----:B0-----:R-:W-:-:S05]  /*0820*/  IMAD.WIDE R2, R3, 0x4, R4 ;  /* 0x0000000403027825 */ /* 0x001fca00078e0204 */
[----:B------:R-:W-:Y:S01]  /*0830*/  STG.E desc[UR6][R2.64], R26 ;  /* 0x0000001a02007986 */ /* 0x000fe2000c101906 */
[----:B------:R-:W-:Y:S05]  /*0840*/  EXIT ;  /* 0x000000000000794d */ /* 0x000fea0003800000 */
.L_x_4:
[----:B------:R-:W-:-:S00]  /*0850*/  BRA `(.L_x_4) ;  /* 0xfffffffc00fc7947 */ /* 0x000fc0000383ffff */
[----:B------:R-:W-:-:S00]  /*0860*/  NOP ;  /* 0x0000000000007918 */ /* 0x000fc00000000000 */
        /* <DEDUP_REMOVED lines=9> */
.L_x_5:


//--------------------- .nv.shared.reserved.0     --------------------------
	.section	.nv.shared.reserved.0,"aw",@nobits
	.weak		__nv_reservedSMEM_offset_0_alias
	.size		__nv_reservedSMEM_offset_0_alias, 0, 64
	.other		__nv_reservedSMEM_offset_0_alias,@"STO_CUDA_RESERVED_SHARED STV_DEFAULT"
__nv_reservedSMEM_offset_0_alias:
	.zero		0
	.zero		64


//--------------------- .nv.constant0._Z10matrix_mulPfS_S_iii --------------------------
	.section	.nv.constant0._Z10matrix_mulPfS_S_iii,"a",@progbits
	.sectionflags	@""
	.align	4
.nv.constant0._Z10matrix_mulPfS_S_iii:
	.zero		932


//--------------------- SYMBOLS --------------------------

	.type		.nv.reservedSmem.offset0,@object
	.size		.nv.reservedSmem.offset0,0x4
